//
// Generated by NVIDIA NVVM Compiler
//
// Compiler Build ID: CL-36424714
// Cuda compilation tools, release 13.0, V13.0.88
// Based on NVVM 20.0.0
//

.version 9.0
.target sm_100
.address_size 64

	// .globl	_Z14print_from_gpuv
.extern .func  (.param .b32 func_retval0) vprintf
(
	.param .b64 vprintf_param_0,
	.param .b64 vprintf_param_1
)
;
.global .align 1 .b8 $str[44] = {72, 101, 108, 108, 111, 32, 87, 111, 114, 108, 100, 32, 102, 114, 111, 109, 32, 71, 80, 85, 32, 116, 104, 114, 101, 97, 100, 32, 37, 100, 44, 32, 98, 108, 111, 99, 107, 32, 37, 100, 32, 33, 10};

.visible .entry _Z14print_from_gpuv()
{
	.local .align 8 .b8 	__local_depot0[8];
	.reg .b64 	%SP;
	.reg .b64 	%SPL;
	.reg .b32 	%r<5>;
	.reg .b64 	%rd<5>;

	mov.u64 	%SPL, __local_depot0;
	cvta.local.u64 	%SP, %SPL;
	add.u64 	%rd1, %SP, 0;
	add.u64 	%rd2, %SPL, 0;
	mov.u32 	%r1, %tid.x;
	mov.u32 	%r2, %ctaid.x;
	st.local.v2.u32 	[%rd2], {%r1, %r2};
	mov.u64 	%rd3, $str;
	cvta.global.u64 	%rd4, %rd3;
	{ // callseq 0, 0
	.param .b64 param0;
	st.param.b64 	[param0], %rd4;
	.param .b64 param1;
	st.param.b64 	[param1], %rd1;
	.param .b32 retval0;
	call.uni (retval0), 
	vprintf, 
	(
	param0, 
	param1
	);
	ld.param.b32 	%r3, [retval0];
	} // callseq 0
	ret;

}


// ===== COMPILED SASS (sm_100) =====

	.target	sm_100

	.elftype	@"ET_EXEC"


//--------------------- .note.nv.tkinfo           --------------------------
	.section	.note.nv.tkinfo,"",@"SHT_NOTE"
	.sectionflags	@"SHF_NOTE_NV_TKINFO"
	.tkinfo
        /*0018*/ 	.word	0x00000002
        /*0030*/ 	.string	""
        /*0030*/ 	.string	"ptxas"
        /*0030*/ 	.string	"Cuda compilation tools, release 13.0, V13.0.88"
        /*0030*/ 	.string	"Build cuda_13.0.r13.0/compiler.36424714_0"
        /*0030*/ 	.string	"-arch sm_100 -m 64 "



//--------------------- .note.nv.cuinfo           --------------------------
	.section	.note.nv.cuinfo,"",@"SHT_NOTE"
	.sectionflags	@"SHF_NOTE_NV_CUINFO"
        /*0018*/ 	.short	0x0002
        /*001a*/ 	.short	0x0064
        /*001c*/ 	.short	0x0082
	.zero		2


//--------------------- .nv.info                  --------------------------
	.section	.nv.info,"",@"SHT_CUDA_INFO"
	.align	4


	//----- nvinfo : EIATTR_REGCOUNT
	.align		4
        /*0000*/ 	.byte	0x04, 0x2f
        /*0002*/ 	.short	(.L_2 - .L_1)
	.align		4
.L_1:
        /*0004*/ 	.word	index@(_Z14print_from_gpuv)
        /*0008*/ 	.word	0x00000018


	//----- nvinfo : EIATTR_FRAME_SIZE
	.align		4
.L_2:
        /*000c*/ 	.byte	0x04, 0x11
        /*000e*/ 	.short	(.L_4 - .L_3)
	.align		4
.L_3:
        /*0010*/ 	.word	index@(_Z14print_from_gpuv)
        /*0014*/ 	.word	0x00000008


	//----- nvinfo : EIATTR_MIN_STACK_SIZE
	.align		4
.L_4:
        /*0018*/ 	.byte	0x04, 0x12
        /*001a*/ 	.short	(.L_6 - .L_5)
	.align		4
.L_5:
        /*001c*/ 	.word	index@(_Z14print_from_gpuv)
        /*0020*/ 	.word	0x00000008
.L_6:


//--------------------- .nv.compat                --------------------------
	.section	.nv.compat,"",@"SHT_CUDA_COMPAT_INFO"
	.align	4
        /*0000*/ 	.byte	0x02, 0x09, 0x00, 0x00, 0x02, 0x02, 0x01, 0x00, 0x02, 0x05, 0x05, 0x00, 0x03, 0x07, 0x01, 0x01
        /*0010*/ 	.byte	0x02, 0x03, 0x00, 0x00, 0x02, 0x06, 0x01, 0x00, 0x04, 0x0b, 0x08, 0x00, 0x09, 0x00, 0x00, 0x00
        /*0020*/ 	.byte	0x00, 0x00, 0x00, 0x00


//--------------------- .nv.info._Z14print_from_gpuv --------------------------
	.section	.nv.info._Z14print_from_gpuv,"",@"SHT_CUDA_INFO"
	.sectionflags	@""
	.align	4


	//----- nvinfo : EIATTR_CUDA_API_VERSION
	.align		4
        /*0000*/ 	.byte	0x04, 0x37
        /*0002*/ 	.short	(.L_8 - .L_7)
.L_7:
        /*0004*/ 	.word	0x00000082


	//----- nvinfo : EIATTR_SPARSE_MMA_MASK
	.align		4
.L_8:
        /*0008*/ 	.byte	0x03, 0x50
        /*000a*/ 	.short	0x0000


	//----- nvinfo : EIATTR_MAXREG_COUNT
	.align		4
        /*000c*/ 	.byte	0x03, 0x1b
        /*000e*/ 	.short	0x00ff


	//----- nvinfo : EIATTR_EXTERNS
	.align		4
        /*0010*/ 	.byte	0x04, 0x0f
        /*0012*/ 	.short	(.L_10 - .L_9)


	//   ....[0]....
	.align		4
.L_9:
        /*0014*/ 	.word	index@(vprintf)


	//----- nvinfo : EIATTR_MERCURY_ISA_VERSION
	.align		4
.L_10:
        /*0018*/ 	.byte	0x03, 0x5f
        /*001a*/ 	.short	0x0101


	//----- nvinfo : EIATTR_VRC_CTA_INIT_COUNT
	.align		4
        /*001c*/ 	.byte	0x02, 0x4a
	.zero		1
	.zero		1


	//----- nvinfo : EIATTR_SYSCALL_OFFSETS
	.align		4
        /*0020*/ 	.byte	0x04, 0x46
        /*0022*/ 	.short	(.L_12 - .L_11)


	//   ....[0]....
.L_11:
        /*0024*/ 	.word	0x000000f0


	//----- nvinfo : EIATTR_EXIT_INSTR_OFFSETS
	.align		4
.L_12:
        /*0028*/ 	.byte	0x04, 0x1c
        /*002a*/ 	.short	(.L_14 - .L_13)


	//   ....[0]....
.L_13:
        /*002c*/ 	.word	0x00000100


	//----- nvinfo : EIATTR_SW_WAR
	.align		4
.L_14:
        /*0030*/ 	.byte	0x04, 0x36
        /*0032*/ 	.short	(.L_16 - .L_15)
.L_15:
        /*0034*/ 	.word	0x00000008
.L_16:


//--------------------- .nv.callgraph             --------------------------
	.section	.nv.callgraph,"",@"SHT_CUDA_CALLGRAPH"
	.align	4
	.sectionentsize	8
	.align		4
        /*0000*/ 	.word	0x00000000
	.align		4
        /*0004*/ 	.word	0xffffffff
	.align		4
        /*0008*/ 	.word	index@(_Z14print_from_gpuv)
	.align		4
        /*000c*/ 	.word	index@(vprintf)
	.align		4
        /*0010*/ 	.word	0x00000000
	.align		4
        /*0014*/ 	.word	0xfffffffe
	.align		4
        /*0018*/ 	.word	0x00000000
	.align		4
        /*001c*/ 	.word	0xfffffffd
	.align		4
        /*0020*/ 	.word	0x00000000
	.align		4
        /*0024*/ 	.word	0xfffffffc


//--------------------- .nv.constant4             --------------------------
	.section	.nv.constant4,"a",@progbits
	.align	8
	.align		8
.nv.constant4:
        /*0000*/ 	.dword	vprintf
	.align		8
        /*0008*/ 	.dword	$str


//--------------------- .text._Z14print_from_gpuv --------------------------
	.section	.text._Z14print_from_gpuv,"ax",@progbits
	.align	128
        .global         _Z14print_from_gpuv
        .type           _Z14print_from_gpuv,@function
        .size           _Z14print_from_gpuv,(.L_x_2 - _Z14print_from_gpuv)
        .other          _Z14print_from_gpuv,@"STO_CUDA_ENTRY STV_DEFAULT"
_Z14print_from_gpuv:
.text._Z14print_from_gpuv:
[----:B------:R-:W0:Y:S01]  /*0000*/  LDC R1, c[0x0][0x37c] ;  /* 0x0000df00ff017b82 */ /* 0x000e220000000800 */
[----:B------:R-:W1:Y:S01]  /*0010*/  S2R R8, SR_TID.X ;  /* 0x0000000000087919 */ /* 0x000e620000002100 */
[----:B0-----:R-:W-:Y:S01]  /*0020*/  VIADD R1, R1, 0xfffffff8 ;  /* 0xfffffff801017836 */ /* 0x001fe20000000000 */
[----:B------:R-:W-:Y:S01]  /*0030*/  MOV R0, 0x0 ;  /* 0x0000000000007802 */ /* 0x000fe20000000f00 */
[----:B------:R-:W0:Y:S01]  /*0040*/  LDCU UR4, c[0x0][0x2f8] ;  /* 0x00005f00ff0477ac */ /* 0x000e220008000800 */
[----:B------:R-:W1:Y:S03]  /*0050*/  S2R R9, SR_CTAID.X ;  /* 0x0000000000097919 */ /* 0x000e660000002500 */
[----:B------:R2:W3:Y:S01]  /*0060*/  LDC.64 R2, c[0x4][R0] ;  /* 0x0100000000027b82 */ /* 0x0004e20000000a00 */
[----:B------:R-:W4:Y:S01]  /*0070*/  LDCU.64 UR6, c[0x4][0x8] ;  /* 0x01000100ff0677ac */ /* 0x000f220008000a00 */
[----:B------:R-:W5:Y:S01]  /*0080*/  LDCU UR5, c[0x0][0x2fc] ;  /* 0x00005f80ff0577ac */ /* 0x000f620008000800 */
[----:B0-----:R-:W-:Y:S01]  /*0090*/  IADD3 R6, P0, PT, R1, UR4, RZ ;  /* 0x0000000401067c10 */ /* 0x001fe2000ff1e0ff */
[----:B----4-:R-:W-:Y:S01]  /*00a0*/  IMAD.U32 R4, RZ, RZ, UR6 ;  /* 0x00000006ff047e24 */ /* 0x010fe2000f8e00ff */
[----:B------:R-:W-:-:S03]  /*00b0*/  MOV R5, UR7 ;  /* 0x0000000700057c02 */ /* 0x000fc60008000f00 */
[----:B-----5:R-:W-:Y:S01]  /*00c0*/  IMAD.X R7, RZ, RZ, UR5, P0 ;  /* 0x00000005ff077e24 */ /* 0x020fe200080e06ff */
[----:B-1----:R2:W-:Y:S07]  /*00d0*/  STL.64 [R1], R8 ;  /* 0x0000000801007387 */ /* 0x0025ee0000100a00 */
[----:B------:R-:W-:-:S07]  /*00e0*/  LEPC R20, `(.L_x_0) ;  /* 0x000000001014794e */ /* 0x000fce0000000000 */
[----:B--23--:R-:W-:Y:S05]  /*00f0*/  CALL.ABS.NOINC R2 ;  /* 0x0000000002007343 */ /* 0x00cfea0003c00000 */
.L_x_0:
[----:B------:R-:W-:Y:S05]  /*0100*/  EXIT ;  /* 0x000000000000794d */ /* 0x000fea0003800000 */
.L_x_1:
[----:B------:R-:W-:-:S00]  /*0110*/  BRA `(.L_x_1) ;  /* 0xfffffffc00fc7947 */ /* 0x000fc0000383ffff */
[----:B------:R-:W-:-:S00]  /*0120*/  NOP ;  /* 0x0000000000007918 */ /* 0x000fc00000000000 */
        /* <DEDUP_REMOVED lines=13> */
.L_x_2:


//--------------------- .nv.global.init           --------------------------
	.section	.nv.global.init,"aw",@progbits
.nv.global.init:
	.type		$str,@object
	.size		$str,(.L_0 - $str)
$str:
        /*0000*/ 	.byte	0x48, 0x65, 0x6c, 0x6c, 0x6f, 0x20, 0x57, 0x6f, 0x72, 0x6c, 0x64, 0x20, 0x66, 0x72, 0x6f, 0x6d
        /*0010*/ 	.byte	0x20, 0x47, 0x50, 0x55, 0x20, 0x74, 0x68, 0x72, 0x65, 0x61, 0x64, 0x20, 0x25, 0x64, 0x2c, 0x20
        /*0020*/ 	.byte	0x62, 0x6c, 0x6f, 0x63, 0x6b, 0x20, 0x25, 0x64, 0x20, 0x21, 0x0a, 0x00
.L_0:


//--------------------- .nv.shared.reserved.0     --------------------------
	.section	.nv.shared.reserved.0,"aw",@nobits
	.weak		__nv_reservedSMEM_offset_0_alias
	.size		__nv_reservedSMEM_offset_0_alias, 0, 64
	.other		__nv_reservedSMEM_offset_0_alias,@"STO_CUDA_RESERVED_SHARED STV_DEFAULT"
__nv_reservedSMEM_offset_0_alias:
	.zero		0
	.zero		64


//--------------------- .nv.constant0._Z14print_from_gpuv --------------------------
	.section	.nv.constant0._Z14print_from_gpuv,"a",@progbits
	.sectionflags	@""
	.align	4
.nv.constant0._Z14print_from_gpuv:
	.zero		896


//--------------------- SYMBOLS --------------------------

	.type		.nv.reservedSmem.offset0,@object
	.size		.nv.reservedSmem.offset0,0x4
	.type		vprintf,@function
